	.headerflags	@"EF_CUDA_TEXMODE_UNIFIED EF_CUDA_64BIT_ADDRESS EF_CUDA_ACCELERATORS EF_CUDA_SM90 EF_CUDA_VIRTUAL_SM(EF_CUDA_SM90)"
	.elftype	@"ET_EXEC"


//--------------------- .nv.info                  --------------------------
	.section	.nv.info,"",@"SHT_CUDA_INFO"
	.align	4


	//----- nvinfo : EIATTR_REGCOUNT
	.align		4
        /*0000*/ 	.byte	0x04, 0x2f
        /*0002*/ 	.short	(.L_3 - .L_2)
	.align		4
.L_2:
        /*0004*/ 	.word	index@(triton_poi_fused__native_batch_norm_legit_no_training_add_relu_17)
        /*0008*/ 	.word	0x00000026


	//----- nvinfo : EIATTR_MIN_STACK_SIZE
	.align		4
.L_3:
        /*000c*/ 	.byte	0x04, 0x12
        /*000e*/ 	.short	(.L_5 - .L_4)
	.align		4
.L_4:
        /*0010*/ 	.word	index@(triton_poi_fused__native_batch_norm_legit_no_training_add_relu_17)
        /*0014*/ 	.word	0x00000000


	//----- nvinfo : EIATTR_FRAME_SIZE
	.align		4
.L_5:
        /*0018*/ 	.byte	0x04, 0x11
        /*001a*/ 	.short	(.L_7 - .L_6)
	.align		4
.L_6:
        /*001c*/ 	.word	index@(triton_poi_fused__native_batch_norm_legit_no_training_add_relu_17)
        /*0020*/ 	.word	0x00000000


	//----- nvinfo : EIATTR_MIN_STACK_SIZE
	.align		4
.L_7:
        /*0024*/ 	.byte	0x04, 0x12
        /*0026*/ 	.short	(.L_9 - .L_8)
	.align		4
.L_8:
        /*0028*/ 	.word	index@(triton_poi_fused__native_batch_norm_legit_no_training_add_relu_17)
        /*002c*/ 	.word	0x00000000
.L_9:


//--------------------- .nv.info.triton_poi_fused__native_batch_norm_legit_no_training_add_relu_17 --------------------------
	.section	.nv.info.triton_poi_fused__native_batch_norm_legit_no_training_add_relu_17,"",@"SHT_CUDA_INFO"
	.sectionflags	@""
	.align	4


	//----- nvinfo : EIATTR_CUDA_API_VERSION
	.align		4
        /*0000*/ 	.byte	0x04, 0x37
        /*0002*/ 	.short	(.L_11 - .L_10)
.L_10:
        /*0004*/ 	.word	0x0000007c


	//----- nvinfo : EIATTR_KPARAM_INFO
	.align		4
.L_11:
        /*0008*/ 	.byte	0x04, 0x17
        /*000a*/ 	.short	(.L_13 - .L_12)
.L_12:
        /*000c*/ 	.word	0x00000000
        /*0010*/ 	.short	0x000b
        /*0012*/ 	.short	0x0058
        /*0014*/ 	.byte	0x00, 0xf0, 0x11, 0x00


	//----- nvinfo : EIATTR_KPARAM_INFO
	.align		4
.L_13:
        /*0018*/ 	.byte	0x04, 0x17
        /*001a*/ 	.short	(.L_15 - .L_14)
.L_14:
        /*001c*/ 	.word	0x00000000
        /*0020*/ 	.short	0x000a
        /*0022*/ 	.short	0x0050
        /*0024*/ 	.byte	0x00, 0xf4, 0x21, 0x00


	//----- nvinfo : EIATTR_KPARAM_INFO
	.align		4
.L_15:
        /*0028*/ 	.byte	0x04, 0x17
        /*002a*/ 	.short	(.L_17 - .L_16)
.L_16:
        /*002c*/ 	.word	0x00000000
        /*0030*/ 	.short	0x0009
        /*0032*/ 	.short	0x0048
        /*0034*/ 	.byte	0x00, 0xf4, 0x21, 0x00


	//----- nvinfo : EIATTR_KPARAM_INFO
	.align		4
.L_17:
        /*0038*/ 	.byte	0x04, 0x17
        /*003a*/ 	.short	(.L_19 - .L_18)
.L_18:
        /*003c*/ 	.word	0x00000000
        /*0040*/ 	.short	0x0008
        /*0042*/ 	.short	0x0040
        /*0044*/ 	.byte	0x00, 0xf4, 0x21, 0x00


	//----- nvinfo : EIATTR_KPARAM_INFO
	.align		4
.L_19:
        /*0048*/ 	.byte	0x04, 0x17
        /*004a*/ 	.short	(.L_21 - .L_20)
.L_20:
        /*004c*/ 	.word	0x00000000
        /*0050*/ 	.short	0x0007
        /*0052*/ 	.short	0x0038
        /*0054*/ 	.byte	0x00, 0xf4, 0x21, 0x00


	//----- nvinfo : EIATTR_KPARAM_INFO
	.align		4
.L_21:
        /*0058*/ 	.byte	0x04, 0x17
        /*005a*/ 	.short	(.L_23 - .L_22)
.L_22:
        /*005c*/ 	.word	0x00000000
        /*0060*/ 	.short	0x0006
        /*0062*/ 	.short	0x0030
        /*0064*/ 	.byte	0x00, 0xf4, 0x21, 0x00


	//----- nvinfo : EIATTR_KPARAM_INFO
	.align		4
.L_23:
        /*0068*/ 	.byte	0x04, 0x17
        /*006a*/ 	.short	(.L_25 - .L_24)
.L_24:
        /*006c*/ 	.word	0x00000000
        /*0070*/ 	.short	0x0005
        /*0072*/ 	.short	0x0028
        /*0074*/ 	.byte	0x00, 0xf4, 0x21, 0x00


	//----- nvinfo : EIATTR_KPARAM_INFO
	.align		4
.L_25:
        /*0078*/ 	.byte	0x04, 0x17
        /*007a*/ 	.short	(.L_27 - .L_26)
.L_26:
        /*007c*/ 	.word	0x00000000
        /*0080*/ 	.short	0x0004
        /*0082*/ 	.short	0x0020
        /*0084*/ 	.byte	0x00, 0xf4, 0x21, 0x00


	//----- nvinfo : EIATTR_KPARAM_INFO
	.align		4
.L_27:
        /*0088*/ 	.byte	0x04, 0x17
        /*008a*/ 	.short	(.L_29 - .L_28)
.L_28:
        /*008c*/ 	.word	0x00000000
        /*0090*/ 	.short	0x0003
        /*0092*/ 	.short	0x0018
        /*0094*/ 	.byte	0x00, 0xf4, 0x21, 0x00


	//----- nvinfo : EIATTR_KPARAM_INFO
	.align		4
.L_29:
        /*0098*/ 	.byte	0x04, 0x17
        /*009a*/ 	.short	(.L_31 - .L_30)
.L_30:
        /*009c*/ 	.word	0x00000000
        /*00a0*/ 	.short	0x0002
        /*00a2*/ 	.short	0x0010
        /*00a4*/ 	.byte	0x00, 0xf4, 0x21, 0x00


	//----- nvinfo : EIATTR_KPARAM_INFO
	.align		4
.L_31:
        /*00a8*/ 	.byte	0x04, 0x17
        /*00aa*/ 	.short	(.L_33 - .L_32)
.L_32:
        /*00ac*/ 	.word	0x00000000
        /*00b0*/ 	.short	0x0001
        /*00b2*/ 	.short	0x0008
        /*00b4*/ 	.byte	0x00, 0xf4, 0x21, 0x00


	//----- nvinfo : EIATTR_KPARAM_INFO
	.align		4
.L_33:
        /*00b8*/ 	.byte	0x04, 0x17
        /*00ba*/ 	.short	(.L_35 - .L_34)
.L_34:
        /*00bc*/ 	.word	0x00000000
        /*00c0*/ 	.short	0x0000
        /*00c2*/ 	.short	0x0000
        /*00c4*/ 	.byte	0x00, 0xf4, 0x21, 0x00


	//----- nvinfo : EIATTR_SPARSE_MMA_MASK
	.align		4
.L_35:
        /*00c8*/ 	.byte	0x03, 0x50
        /*00ca*/ 	.short	0x0000


	//----- nvinfo : EIATTR_MAXREG_COUNT
	.align		4
        /*00cc*/ 	.byte	0x03, 0x1b
        /*00ce*/ 	.short	0x00ff


	//----- nvinfo : EIATTR_EXIT_INSTR_OFFSETS
	.align		4
        /*00d0*/ 	.byte	0x04, 0x1c
        /*00d2*/ 	.short	(.L_37 - .L_36)


	//   ....[0]....
.L_36:
        /*00d4*/ 	.word	0x00000a20


	//----- nvinfo : EIATTR_REQNTID
	.align		4
.L_37:
        /*00d8*/ 	.byte	0x04, 0x10
        /*00da*/ 	.short	(.L_39 - .L_38)
.L_38:
        /*00dc*/ 	.word	0x00000080
        /*00e0*/ 	.word	0x00000001
        /*00e4*/ 	.word	0x00000001


	//----- nvinfo : EIATTR_CBANK_PARAM_SIZE
	.align		4
.L_39:
        /*00e8*/ 	.byte	0x03, 0x19
        /*00ea*/ 	.short	0x005c


	//----- nvinfo : EIATTR_PARAM_CBANK
	.align		4
        /*00ec*/ 	.byte	0x04, 0x0a
        /*00ee*/ 	.short	(.L_41 - .L_40)
	.align		4
.L_40:
        /*00f0*/ 	.word	index@(.nv.constant0.triton_poi_fused__native_batch_norm_legit_no_training_add_relu_17)
        /*00f4*/ 	.short	0x0210
        /*00f6*/ 	.short	0x005c


	//----- nvinfo : EIATTR_SW_WAR
	.align		4
.L_41:
        /*00f8*/ 	.byte	0x04, 0x36
        /*00fa*/ 	.short	(.L_43 - .L_42)
.L_42:
        /*00fc*/ 	.word	0x00000008
.L_43:


//--------------------- .nv.callgraph             --------------------------
	.section	.nv.callgraph,"",@"SHT_CUDA_CALLGRAPH"
	.align	4
	.sectionentsize	8
	.align		4
        /*0000*/ 	.word	0x00000000
	.align		4
        /*0004*/ 	.word	0xffffffff
	.align		4
        /*0008*/ 	.word	0x00000000
	.align		4
        /*000c*/ 	.word	0xfffffffe
	.align		4
        /*0010*/ 	.word	0x00000000
	.align		4
        /*0014*/ 	.word	0xfffffffd
	.align		4
        /*0018*/ 	.word	0x00000000
	.align		4
        /*001c*/ 	.word	0xfffffffc


//--------------------- .nv.constant4             --------------------------
	.section	.nv.constant4,"a",@progbits
	.align	8
	.align		8
.nv.constant4:
        /*0000*/ 	.dword	_$_str
	.align		8
        /*0008*/ 	.dword	_$_str_$_2


//--------------------- .text.triton_poi_fused__native_batch_norm_legit_no_training_add_relu_17 --------------------------
	.section	.text.triton_poi_fused__native_batch_norm_legit_no_training_add_relu_17,"ax",@progbits
	.align	128
        .global         triton_poi_fused__native_batch_norm_legit_no_training_add_relu_17
        .type           triton_poi_fused__native_batch_norm_legit_no_training_add_relu_17,@function
        .size           triton_poi_fused__native_batch_norm_legit_no_training_add_relu_17,(.L_x_1 - triton_poi_fused__native_batch_norm_legit_no_training_add_relu_17)
        .other          triton_poi_fused__native_batch_norm_legit_no_training_add_relu_17,@"STO_CUDA_ENTRY STV_DEFAULT"
triton_poi_fused__native_batch_norm_legit_no_training_add_relu_17:
.text.triton_poi_fused__native_batch_norm_legit_no_training_add_relu_17:
[----:B------:R-:W-:Y:S01]  /*0000*/  LDC R1, c[0x0][0x28] ;  /* 0x00000a00ff017b82 */ /* 0x000fe20000000800 */
[----:B------:R-:W1:Y:S07]  /*0010*/  S2R R0, SR_TID.X ;  /* 0x0000000000007919 */ /* 0x000e6e0000002100 */
[----:B------:R-:W2:Y:S01]  /*0020*/  LDC.64 R16, c[0x0][0x228] ;  /* 0x00008a00ff107b82 */ /* 0x000ea20000000a00 */
[----:B------:R-:W-:Y:S01]  /*0030*/  ULDC.64 UR4, c[0x0][0x208] ;  /* 0x0000820000047ab9 */ /* 0x000fe20000000a00 */
[----:B------:R-:W3:Y:S06]  /*0040*/  S2R R5, SR_CTAID.X ;  /* 0x0000000000057919 */ /* 0x000eec0000002500 */
[----:B------:R-:W4:Y:S08]  /*0050*/  LDC.64 R32, c[0x0][0x218] ;  /* 0x00008600ff207b82 */ /* 0x000f300000000a00 */
[----:B------:R-:W5:Y:S08]  /*0060*/  LDC.64 R28, c[0x0][0x220] ;  /* 0x00008800ff1c7b82 */ /* 0x000f700000000a00 */
[----:B------:R-:W5:Y:S01]  /*0070*/  LDC.64 R20, c[0x0][0x230] ;  /* 0x00008c00ff147b82 */ /* 0x000f620000000a00 */
[----:B-1----:R-:W-:-:S07]  /*0080*/  SHF.L.U32 R0, R0, 0x2, RZ ;  /* 0x0000000200007819 */ /* 0x002fce00000006ff */
[----:B------:R-:W1:Y:S01]  /*0090*/  LDC.64 R6, c[0x0][0x250] ;  /* 0x00009400ff067b82 */ /* 0x000e620000000a00 */
[----:B---3--:R-:W-:Y:S02]  /*00a0*/  SHF.R.S32.HI R3, RZ, 0x16, R5 ;  /* 0x00000016ff037819 */ /* 0x008fe40000011405 */
[----:B------:R-:W-:Y:S02]  /*00b0*/  LOP3.LUT R0, R0, 0x1fc, RZ, 0xc0, !PT ;  /* 0x000001fc00007812 */ /* 0x000fe400078ec0ff */
[----:B------:R-:W-:Y:S02]  /*00c0*/  SGXT R3, R3, 0x1 ;  /* 0x000000010303781a */ /* 0x000fe40000000200 */
[----:B------:R-:W-:Y:S02]  /*00d0*/  LEA R0, R5, R0, 0x9 ;  /* 0x0000000005007211 */ /* 0x000fe400078e48ff */
[----:B------:R-:W3:Y:S02]  /*00e0*/  LDC.64 R4, c[0x0][0x238] ;  /* 0x00008e00ff047b82 */ /* 0x000ee40000000a00 */
[----:B------:R-:W-:-:S04]  /*00f0*/  LEA.HI R3, R3, R0, RZ, 0xa ;  /* 0x0000000003037211 */ /* 0x000fc800078f50ff */
[----:B------:R-:W-:-:S04]  /*0100*/  LOP3.LUT R3, R3, 0xfffffc00, RZ, 0xc0, !PT ;  /* 0xfffffc0003037812 */ /* 0x000fc800078ec0ff */
[----:B------:R-:W-:-:S05]  /*0110*/  IADD3 R2, R0, -R3, RZ ;  /* 0x8000000300027210 */ /* 0x000fca0007ffe0ff */
[----:B--2---:R-:W-:-:S06]  /*0120*/  IMAD.WIDE R16, R2, 0x4, R16 ;  /* 0x0000000402107825 */ /* 0x004fcc00078e0210 */
[----:B------:R-:W2:Y:S01]  /*0130*/  LDG.E.EL.128 R16, desc[UR4][R16.64] ;  /* 0x0000000410107981 */ /* 0x000ea2000c2e1d00 */
[----:B----4-:R-:W-:-:S04]  /*0140*/  IMAD.WIDE R32, R0, 0x4, R32 ;  /* 0x0000000400207825 */ /* 0x010fc800078e0220 */
[C---:B-----5:R-:W-:Y:S02]  /*0150*/  IMAD.WIDE R28, R2.reuse, 0x4, R28 ;  /* 0x00000004021c7825 */ /* 0x060fe400078e021c */
[----:B------:R-:W4:Y:S02]  /*0160*/  LDG.E.128 R32, desc[UR4][R32.64] ;  /* 0x0000000420207981 */ /* 0x000f24000c1e1d00 */
[C---:B0-----:R-:W-:Y:S02]  /*0170*/  IMAD.WIDE R20, R2.reuse, 0x4, R20 ;  /* 0x0000000402147825 */ /* 0x041fe400078e0214 */
[----:B------:R-:W4:Y:S02]  /*0180*/  LDG.E.EL.128 R28, desc[UR4][R28.64] ;  /* 0x000000041c1c7981 */ /* 0x000f24000c2e1d00 */
[----:B---3--:R-:W-:Y:S02]  /*0190*/  IMAD.WIDE R24, R2, 0x4, R4 ;  /* 0x0000000402187825 */ /* 0x008fe400078e0204 */
[----:B------:R-:W3:Y:S04]  /*01a0*/  LDG.E.EL.128 R20, desc[UR4][R20.64] ;  /* 0x0000000414147981 */ /* 0x000ee8000c2e1d00 */
[----:B------:R-:W3:Y:S01]  /*01b0*/  LDG.E.EL.128 R24, desc[UR4][R24.64] ;  /* 0x0000000418187981 */ /* 0x000ee2000c2e1d00 */
[----:B------:R-:W-:Y:S01]  /*01c0*/  HFMA2.MMA R3, -RZ, RZ, 1.625, 0 ;  /* 0x3e800000ff037435 */ /* 0x000fe200000001ff */
[----:B--2---:R-:W-:Y:S01]  /*01d0*/  FADD R16, R16, 9.9999997473787516356e-06 ;  /* 0x3727c5ac10107421 */ /* 0x004fe20000000000 */
[----:B------:R-:W-:Y:S01]  /*01e0*/  FADD R17, R17, 9.9999997473787516356e-06 ;  /* 0x3727c5ac11117421 */ /* 0x000fe20000000000 */
[----:B------:R-:W-:-:S02]  /*01f0*/  FADD R18, R18, 9.9999997473787516356e-06 ;  /* 0x3727c5ac12127421 */ /* 0x000fc40000000000 */
[----:B------:R-:W0:Y:S01]  /*0200*/  MUFU.SQRT R8, R16 ;  /* 0x0000001000087308 */ /* 0x000e220000002000 */
[----:B----4-:R-:W-:-:S07]  /*0210*/  FADD R28, R32, -R28 ;  /* 0x8000001c201c7221 */ /* 0x010fce0000000000 */
[----:B------:R-:W2:Y:S01]  /*0220*/  MUFU.SQRT R4, R17 ;  /* 0x0000001100047308 */ /* 0x000ea20000002000 */
[----:B0-----:R-:W-:-:S07]  /*0230*/  FSETP.GT.AND P0, PT, R8, 8.50705917302346158658e+37, PT ;  /* 0x7e8000000800780b */ /* 0x001fce0003f04000 */
[----:B------:R-:W0:Y:S01]  /*0240*/  MUFU.SQRT R10, R18 ;  /* 0x00000012000a7308 */ /* 0x000e220000002000 */
[----:B------:R-:W-:Y:S02]  /*0250*/  FSETP.GEU.AND P1, PT, R8, 1.175494350822287508e-38, PT ;  /* 0x008000000800780b */ /* 0x000fe40003f2e000 */
[----:B------:R-:W-:Y:S02]  /*0260*/  FSEL R12, R3, 1, P0 ;  /* 0x3f800000030c7808 */ /* 0x000fe40000000000 */
[----:B--2---:R-:W-:Y:S01]  /*0270*/  FSETP.GEU.AND P2, PT, R4, 1.175494350822287508e-38, PT ;  /* 0x008000000400780b */ /* 0x004fe20003f4e000 */
[----:B------:R-:W-:Y:S01]  /*0280*/  @P0 FMUL R8, R8, 0.25 ;  /* 0x3e80000008080820 */ /* 0x000fe20000400000 */
[----:B------:R-:W-:-:S07]  /*0290*/  FSETP.GT.AND P0, PT, R4, 8.50705917302346158658e+37, PT ;  /* 0x7e8000000400780b */ /* 0x000fce0003f04000 */
[----:B------:R-:W-:Y:S01]  /*02a0*/  @!P1 FMUL R12, R12, 16777216 ;  /* 0x4b8000000c0c9820 */ /* 0x000fe20000400000 */
[----:B------:R-:W-:Y:S01]  /*02b0*/  @!P1 FMUL R8, R8, 16777216 ;  /* 0x4b80000008089820 */ /* 0x000fe20000400000 */
[----:B0-----:R-:W-:-:S03]  /*02c0*/  FSETP.GT.AND P1, PT, R10, 8.50705917302346158658e+37, PT ;  /* 0x7e8000000a00780b */ /* 0x001fc60003f24000 */
[----:B------:R0:W2:Y:S01]  /*02d0*/  MUFU.RCP R5, R8 ;  /* 0x0000000800057308 */ /* 0x0000a20000001000 */
[----:B------:R-:W-:Y:S01]  /*02e0*/  FSETP.GEU.AND P3, PT, R10, 1.175494350822287508e-38, PT ;  /* 0x008000000a00780b */ /* 0x000fe20003f6e000 */
[----:B0-----:R-:W0:Y:S01]  /*02f0*/  LDC.64 R8, c[0x0][0x248] ;  /* 0x00009200ff087b82 */ /* 0x001e220000000a00 */
[----:B--2---:R-:W-:Y:S01]  /*0300*/  FMUL R5, R5, R12 ;  /* 0x0000000c05057220 */ /* 0x004fe20000400000 */
[----:B-1----:R-:W-:-:S06]  /*0310*/  IMAD.WIDE R12, R2, 0x4, R6 ;  /* 0x00000004020c7825 */ /* 0x002fcc00078e0206 */
[----:B------:R-:W1:Y:S01]  /*0320*/  LDC.64 R6, c[0x0][0x240] ;  /* 0x00009000ff067b82 */ /* 0x000e620000000a00 */
[----:B------:R-:W2:Y:S01]  /*0330*/  LDG.E.EL.128 R12, desc[UR4][R12.64] ;  /* 0x000000040c0c7981 */ /* 0x000ea2000c2e1d00 */
[----:B------:R-:W-:Y:S01]  /*0340*/  @P0 FMUL R4, R4, 0.25 ;  /* 0x3e80000004040820 */ /* 0x000fe20000400000 */
[----:B------:R-:W-:Y:S01]  /*0350*/  @P1 FMUL R10, R10, 0.25 ;  /* 0x3e8000000a0a1820 */ /* 0x000fe20000400000 */
[----:B------:R-:W-:Y:S01]  /*0360*/  FMUL R5, R5, R28 ;  /* 0x0000001c05057220 */ /* 0x000fe20000400000 */
[C---:B------:R-:W-:Y:S01]  /*0370*/  FSEL R17, R3.reuse, 1, P1 ;  /* 0x3f80000003117808 */ /* 0x040fe20000800000 */
[----:B------:R-:W-:Y:S01]  /*0380*/  @!P2 FMUL R4, R4, 16777216 ;  /* 0x4b8000000404a820 */ /* 0x000fe20000400000 */
[----:B------:R-:W-:Y:S01]  /*0390*/  @!P3 FMUL R10, R10, 16777216 ;  /* 0x4b8000000a0ab820 */ /* 0x000fe20000400000 */
[----:B---3--:R-:W-:Y:S01]  /*03a0*/  FFMA R20, R20, R5, R24 ;  /* 0x0000000514147223 */ /* 0x008fe20000000018 */
[----:B------:R-:W-:Y:S01]  /*03b0*/  FSEL R5, R3, 1, P0 ;  /* 0x3f80000003057808 */ /* 0x000fe20000000000 */
[----:B------:R-:W-:Y:S01]  /*03c0*/  @!P3 FMUL R17, R17, 16777216 ;  /* 0x4b8000001111b820 */ /* 0x000fe20000400000 */
[----:B------:R-:W-:Y:S01]  /*03d0*/  FADD R29, R33, -R29 ;  /* 0x8000001d211d7221 */ /* 0x000fe20000000000 */
[----:B------:R-:W3:Y:S01]  /*03e0*/  MUFU.RCP R4, R4 ;  /* 0x0000000400047308 */ /* 0x000ee20000001000 */
[----:B0-----:R-:W-:-:S04]  /*03f0*/  IMAD.WIDE R8, R2, 0x4, R8 ;  /* 0x0000000402087825 */ /* 0x001fc800078e0208 */
[----:B------:R-:W-:Y:S01]  /*0400*/  @!P2 FMUL R5, R5, 16777216 ;  /* 0x4b8000000505a820 */ /* 0x000fe20000400000 */
[----:B------:R-:W-:Y:S01]  /*0410*/  FADD R19, R19, 9.9999997473787516356e-06 ;  /* 0x3727c5ac13137421 */ /* 0x000fe20000000000 */
[----:B------:R-:W-:Y:S01]  /*0420*/  FADD R30, R34, -R30 ;  /* 0x8000001e221e7221 */ /* 0x000fe20000000000 */
[----:B------:R-:W0:Y:S01]  /*0430*/  MUFU.RCP R10, R10 ;  /* 0x0000000a000a7308 */ /* 0x000e220000001000 */
[----:B-1----:R-:W-:-:S04]  /*0440*/  IMAD.WIDE R6, R0, 0x4, R6 ;  /* 0x0000000400067825 */ /* 0x002fc800078e0206 */
[----:B---3--:R-:W-:Y:S02]  /*0450*/  FMUL R16, R4, R5 ;  /* 0x0000000504107220 */ /* 0x008fe40000400000 */
[----:B------:R-:W3:Y:S02]  /*0460*/  LDG.E.128 R4, desc[UR4][R6.64] ;  /* 0x0000000406047981 */ /* 0x000ee4000c1e1d00 */
[----:B------:R-:W-:Y:S02]  /*0470*/  FMUL R16, R16, R29 ;  /* 0x0000001d10107220 */ /* 0x000fe40000400000 */
[----:B------:R-:W1:Y:S01]  /*0480*/  LDC.64 R28, c[0x0][0x210] ;  /* 0x00008400ff1c7b82 */ /* 0x000e620000000a00 */
[----:B0-----:R-:W-:Y:S01]  /*0490*/  FMUL R17, R10, R17 ;  /* 0x000000110a117220 */ /* 0x001fe20000400000 */
[----:B------:R-:W-:Y:S01]  /*04a0*/  FFMA R21, R21, R16, R25 ;  /* 0x0000001015157223 */ /* 0x000fe20000000019 */
[----:B------:R-:W3:Y:S01]  /*04b0*/  LDG.E.EL.128 R8, desc[UR4][R8.64] ;  /* 0x0000000408087981 */ /* 0x000ee2000c2e1d00 */
[----:B------:R-:W0:Y:S02]  /*04c0*/  MUFU.SQRT R16, R19 ;  /* 0x0000001300107308 */ /* 0x000e240000002000 */
[----:B0-----:R-:W-:-:S02]  /*04d0*/  FSETP.GT.AND P3, PT, R16, 8.50705917302346158658e+37, PT ;  /* 0x7e8000001000780b */ /* 0x001fc40003f64000 */
[----:B------:R-:W-:Y:S01]  /*04e0*/  FSETP.GEU.AND P4, PT, R16, 1.175494350822287508e-38, PT ;  /* 0x008000001000780b */ /* 0x000fe20003f8e000 */
[----:B------:R-:W-:-:S10]  /*04f0*/  FMUL R17, R17, R30 ;  /* 0x0000001e11117220 */ /* 0x000fd40000400000 */
[----:B------:R-:W-:-:S04]  /*0500*/  @P3 FMUL R16, R16, 0.25 ;  /* 0x3e80000010103820 */ /* 0x000fc80000400000 */
[----:B------:R-:W-:-:S04]  /*0510*/  @!P4 FMUL R16, R16, 16777216 ;  /* 0x4b8000001010c820 */ /* 0x000fc80000400000 */
[----:B------:R-:W0:Y:S01]  /*0520*/  MUFU.RCP R24, R16 ;  /* 0x0000001000187308 */ /* 0x000e220000001000 */
[----:B------:R-:W-:Y:S01]  /*0530*/  FFMA R22, R22, R17, R26 ;  /* 0x0000001116167223 */ /* 0x000fe2000000001a */
[----:B------:R-:W-:-:S05]  /*0540*/  FSEL R17, R3, 1, P3 ;  /* 0x3f80000003117808 */ /* 0x000fca0001800000 */
[----:B------:R-:W-:-:S04]  /*0550*/  @!P4 FMUL R17, R17, 16777216 ;  /* 0x4b8000001111c820 */ /* 0x000fc80000400000 */
[----:B0-----:R-:W-:Y:S02]  /*0560*/  FMUL R24, R24, R17 ;  /* 0x0000001118187220 */ /* 0x001fe40000400000 */
[----:B------:R-:W0:Y:S02]  /*0570*/  LDC.64 R16, c[0x0][0x260] ;  /* 0x00009800ff107b82 */ /* 0x000e240000000a00 */
[----:B0-----:R-:W-:-:S04]  /*0580*/  IMAD.WIDE R16, R2, 0x4, R16 ;  /* 0x0000000402107825 */ /* 0x001fc800078e0210 */
[----:B--2---:R-:W-:Y:S01]  /*0590*/  FADD R12, R12, 9.9999997473787516356e-06 ;  /* 0x3727c5ac0c0c7421 */ /* 0x004fe20000000000 */
[----:B------:R-:W-:Y:S01]  /*05a0*/  FADD R13, R13, 9.9999997473787516356e-06 ;  /* 0x3727c5ac0d0d7421 */ /* 0x000fe20000000000 */
[----:B------:R-:W-:-:S04]  /*05b0*/  FADD R14, R14, 9.9999997473787516356e-06 ;  /* 0x3727c5ac0e0e7421 */ /* 0x000fc80000000000 */
[----:B------:R-:W0:Y:S01]  /*05c0*/  MUFU.SQRT R12, R12 ;  /* 0x0000000c000c7308 */ /* 0x000e220000002000 */
[----:B------:R-:W-:-:S07]  /*05d0*/  FADD R15, R15, 9.9999997473787516356e-06 ;  /* 0x3727c5ac0f0f7421 */ /* 0x000fce0000000000 */
[----:B------:R-:W2:Y:S08]  /*05e0*/  MUFU.SQRT R13, R13 ;  /* 0x0000000d000d7308 */ /* 0x000eb00000002000 */
[----:B------:R-:W4:Y:S01]  /*05f0*/  MUFU.SQRT R14, R14 ;  /* 0x0000000e000e7308 */ /* 0x000f220000002000 */
[----:B0-----:R-:W-:-:S07]  /*0600*/  FSETP.GT.AND P0, PT, R12, 8.50705917302346158658e+37, PT ;  /* 0x7e8000000c00780b */ /* 0x001fce0003f04000 */
[----:B------:R-:W0:Y:S01]  /*0610*/  MUFU.SQRT R15, R15 ;  /* 0x0000000f000f7308 */ /* 0x000e220000002000 */
[----:B--2---:R-:W-:Y:S02]  /*0620*/  FSETP.GT.AND P2, PT, R13, 8.50705917302346158658e+37, PT ;  /* 0x7e8000000d00780b */ /* 0x004fe40003f44000 */
[----:B------:R-:W-:Y:S02]  /*0630*/  FSETP.GEU.AND P1, PT, R12, 1.175494350822287508e-38, PT ;  /* 0x008000000c00780b */ /* 0x000fe40003f2e000 */
[----:B----4-:R-:W-:Y:S01]  /*0640*/  FSETP.GT.AND P6, PT, R14, 8.50705917302346158658e+37, PT ;  /* 0x7e8000000e00780b */ /* 0x010fe20003fc4000 */
[----:B------:R-:W-:Y:S01]  /*0650*/  @P0 FMUL R12, R12, 0.25 ;  /* 0x3e8000000c0c0820 */ /* 0x000fe20000400000 */
[----:B------:R-:W-:Y:S02]  /*0660*/  FSEL R18, R3, 1, P0 ;  /* 0x3f80000003127808 */ /* 0x000fe40000000000 */
[----:B------:R-:W-:Y:S02]  /*0670*/  FSETP.GEU.AND P3, PT, R13, 1.175494350822287508e-38, PT ;  /* 0x008000000d00780b */ /* 0x000fe40003f6e000 */
[----:B0-----:R-:W-:-:S02]  /*0680*/  FSETP.GT.AND P5, PT, R15, 8.50705917302346158658e+37, PT ;  /* 0x7e8000000f00780b */ /* 0x001fc40003fa4000 */
[----:B------:R-:W-:Y:S02]  /*0690*/  FSETP.GEU.AND P4, PT, R14, 1.175494350822287508e-38, PT ;  /* 0x008000000e00780b */ /* 0x000fe40003f8e000 */
[----:B------:R-:W-:Y:S01]  /*06a0*/  FSETP.GEU.AND P0, PT, R15, 1.175494350822287508e-38, PT ;  /* 0x008000000f00780b */ /* 0x000fe20003f0e000 */
[----:B---3--:R-:W-:Y:S01]  /*06b0*/  FADD R4, R4, -R8 ;  /* 0x8000000804047221 */ /* 0x008fe20000000000 */
[----:B------:R-:W-:Y:S02]  /*06c0*/  FADD R5, R5, -R9 ;  /* 0x8000000905057221 */ /* 0x000fe40000000000 */
[----:B------:R-:W0:Y:S01]  /*06d0*/  LDC.64 R8, c[0x0][0x258] ;  /* 0x00009600ff087b82 */ /* 0x000e220000000a00 */
[----:B------:R-:W-:Y:S01]  /*06e0*/  @P2 FMUL R13, R13, 0.25 ;  /* 0x3e8000000d0d2820 */ /* 0x000fe20000400000 */
[----:B------:R-:W-:-:S03]  /*06f0*/  @P6 FMUL R14, R14, 0.25 ;  /* 0x3e8000000e0e6820 */ /* 0x000fc60000400000 */
[----:B------:R-:W-:Y:S01]  /*0700*/  @P5 FMUL R15, R15, 0.25 ;  /* 0x3e8000000f0f5820 */ /* 0x000fe20000400000 */
[----:B------:R-:W-:Y:S01]  /*0710*/  @!P3 FMUL R13, R13, 16777216 ;  /* 0x4b8000000d0db820 */ /* 0x000fe20000400000 */
[----:B------:R-:W-:Y:S02]  /*0720*/  @!P4 FMUL R14, R14, 16777216 ;  /* 0x4b8000000e0ec820 */ /* 0x000fe40000400000 */
[----:B------:R-:W-:Y:S01]  /*0730*/  @!P0 FMUL R15, R15, 16777216 ;  /* 0x4b8000000f0f8820 */ /* 0x000fe20000400000 */
[----:B------:R-:W-:Y:S02]  /*0740*/  @!P1 FMUL R12, R12, 16777216 ;  /* 0x4b8000000c0c9820 */ /* 0x000fe40000400000 */
[----:B------:R-:W-:Y:S01]  /*0750*/  MUFU.RCP R13, R13 ;  /* 0x0000000d000d7308 */ /* 0x000fe20000001000 */
[----:B------:R-:W-:Y:S01]  /*0760*/  FADD R6, R6, -R10 ;  /* 0x8000000a06067221 */ /* 0x000fe20000000000 */
[----:B------:R-:W-:-:S06]  /*0770*/  FSEL R19, R3, 1, P6 ;  /* 0x3f80000003137808 */ /* 0x000fcc0003000000 */
[----:B------:R2:W3:Y:S01]  /*0780*/  MUFU.RCP R25, R12 ;  /* 0x0000000c00197308 */ /* 0x0004e20000001000 */
[----:B------:R-:W-:-:S07]  /*0790*/  FSEL R10, R3, 1, P5 ;  /* 0x3f800000030a7808 */ /* 0x000fce0002800000 */
[----:B------:R-:W4:Y:S01]  /*07a0*/  MUFU.RCP R14, R14 ;  /* 0x0000000e000e7308 */ /* 0x000f220000001000 */
[----:B--2---:R-:W-:-:S07]  /*07b0*/  FSEL R12, R3, 1, P2 ;  /* 0x3f800000030c7808 */ /* 0x004fce0001000000 */
[----:B------:R-:W2:Y:S01]  /*07c0*/  MUFU.RCP R15, R15 ;  /* 0x0000000f000f7308 */ /* 0x000ea20000001000 */
[----:B------:R-:W-:Y:S01]  /*07d0*/  @!P1 FMUL R18, R18, 16777216 ;  /* 0x4b80000012129820 */ /* 0x000fe20000400000 */
[----:B------:R-:W-:Y:S01]  /*07e0*/  @!P3 FMUL R12, R12, 16777216 ;  /* 0x4b8000000c0cb820 */ /* 0x000fe20000400000 */
[----:B------:R-:W-:Y:S01]  /*07f0*/  @!P4 FMUL R19, R19, 16777216 ;  /* 0x4b8000001313c820 */ /* 0x000fe20000400000 */
[----:B0-----:R-:W-:-:S04]  /*0800*/  IMAD.WIDE R8, R2, 0x4, R8 ;  /* 0x0000000402087825 */ /* 0x001fc800078e0208 */
[----:B------:R-:W-:Y:S01]  /*0810*/  @!P0 FMUL R10, R10, 16777216 ;  /* 0x4b8000000a0a8820 */ /* 0x000fe20000400000 */
[----:B---3--:R-:W-:Y:S01]  /*0820*/  FMUL R25, R25, R18 ;  /* 0x0000001219197220 */ /* 0x008fe20000400000 */
[----:B------:R-:W-:Y:S01]  /*0830*/  FMUL R2, R13, R12 ;  /* 0x0000000c0d027220 */ /* 0x000fe20000400000 */
[----:B----4-:R-:W-:Y:S02]  /*0840*/  FMUL R3, R14, R19 ;  /* 0x000000130e037220 */ /* 0x010fe40000400000 */
[----:B------:R-:W3:Y:S01]  /*0850*/  LDG.E.EL.128 R16, desc[UR4][R16.64] ;  /* 0x0000000410107981 */ /* 0x000ee2000c2e1d00 */
[----:B--2---:R-:W-:-:S03]  /*0860*/  FMUL R10, R15, R10 ;  /* 0x0000000a0f0a7220 */ /* 0x004fc60000400000 */
[----:B------:R-:W3:Y:S01]  /*0870*/  LDG.E.EL.128 R12, desc[UR4][R8.64] ;  /* 0x00000004080c7981 */ /* 0x000ee2000c2e1d00 */
[----:B------:R-:W-:Y:S01]  /*0880*/  FADD R31, R35, -R31 ;  /* 0x8000001f231f7221 */ /* 0x000fe20000000000 */
[----:B------:R-:W-:Y:S01]  /*0890*/  FADD R7, R7, -R11 ;  /* 0x8000000b07077221 */ /* 0x000fe20000000000 */
[----:B------:R-:W-:Y:S01]  /*08a0*/  FMUL R25, R25, R4 ;  /* 0x0000000419197220 */ /* 0x000fe20000400000 */
[----:B------:R-:W-:Y:S01]  /*08b0*/  FMUL R2, R2, R5 ;  /* 0x0000000502027220 */ /* 0x000fe20000400000 */
[----:B------:R-:W-:Y:S01]  /*08c0*/  FMUL R24, R24, R31 ;  /* 0x0000001f18187220 */ /* 0x000fe20000400000 */
[----:B------:R-:W-:Y:S01]  /*08d0*/  FMUL R3, R3, R6 ;  /* 0x0000000603037220 */ /* 0x000fe20000400000 */
[----:B------:R-:W-:Y:S02]  /*08e0*/  FMUL R10, R10, R7 ;  /* 0x000000070a0a7220 */ /* 0x000fe40000400000 */
[----:B------:R-:W-:Y:S01]  /*08f0*/  FFMA R23, R23, R24, R27 ;  /* 0x0000001817177223 */ /* 0x000fe2000000001b */
[----:B-1----:R-:W-:-:S04]  /*0900*/  IMAD.WIDE R28, R0, 0x4, R28 ;  /* 0x00000004001c7825 */ /* 0x002fc800078e021c */
[----:B---3--:R-:W-:Y:S01]  /*0910*/  FFMA R25, R12, R25, R16 ;  /* 0x000000190c197223 */ /* 0x008fe20000000010 */
[----:B------:R-:W-:Y:S01]  /*0920*/  FFMA R2, R13, R2, R17 ;  /* 0x000000020d027223 */ /* 0x000fe20000000011 */
[----:B------:R-:W-:Y:S01]  /*0930*/  FFMA R3, R14, R3, R18 ;  /* 0x000000030e037223 */ /* 0x000fe20000000012 */
[----:B------:R-:W-:Y:S02]  /*0940*/  FFMA R10, R15, R10, R19 ;  /* 0x0000000a0f0a7223 */ /* 0x000fe40000000013 */
[C---:B------:R-:W-:Y:S01]  /*0950*/  FSETP.GEU.AND P0, PT, R20.reuse, -R25, PT ;  /* 0x800000191400720b */ /* 0x040fe20003f0e000 */
[----:B------:R-:W-:Y:S01]  /*0960*/  FADD R20, R20, R25 ;  /* 0x0000001914147221 */ /* 0x000fe20000000000 */
[C---:B------:R-:W-:Y:S01]  /*0970*/  FSETP.GEU.AND P1, PT, R21.reuse, -R2, PT ;  /* 0x800000021500720b */ /* 0x040fe20003f2e000 */
[----:B------:R-:W-:Y:S01]  /*0980*/  FADD R2, R21, R2 ;  /* 0x0000000215027221 */ /* 0x000fe20000000000 */
[C---:B------:R-:W-:Y:S01]  /*0990*/  FSETP.GEU.AND P2, PT, R22.reuse, -R3, PT ;  /* 0x800000031600720b */ /* 0x040fe20003f4e000 */
[----:B------:R-:W-:Y:S01]  /*09a0*/  FADD R3, R22, R3 ;  /* 0x0000000316037221 */ /* 0x000fe20000000000 */
[C---:B------:R-:W-:Y:S01]  /*09b0*/  FSETP.GEU.AND P3, PT, R23.reuse, -R10, PT ;  /* 0x8000000a1700720b */ /* 0x040fe20003f6e000 */
[----:B------:R-:W-:Y:S01]  /*09c0*/  FADD R10, R23, R10 ;  /* 0x0000000a170a7221 */ /* 0x000fe20000000000 */
[----:B------:R-:W-:-:S02]  /*09d0*/  FSEL R20, R20, RZ, P0 ;  /* 0x000000ff14147208 */ /* 0x000fc40000000000 */
[----:B------:R-:W-:Y:S02]  /*09e0*/  FSEL R21, R2, RZ, P1 ;  /* 0x000000ff02157208 */ /* 0x000fe40000800000 */
[----:B------:R-:W-:Y:S02]  /*09f0*/  FSEL R22, R3, RZ, P2 ;  /* 0x000000ff03167208 */ /* 0x000fe40001000000 */
[----:B------:R-:W-:-:S05]  /*0a00*/  FSEL R23, R10, RZ, P3 ;  /* 0x000000ff0a177208 */ /* 0x000fca0001800000 */
[----:B------:R-:W-:Y:S01]  /*0a10*/  STG.E.128 desc[UR4][R28.64], R20 ;  /* 0x000000141c007986 */ /* 0x000fe2000c101d04 */
[----:B------:R-:W-:Y:S05]  /*0a20*/  EXIT ;  /* 0x000000000000794d */ /* 0x000fea0003800000 */
.L_x_0:
[----:B------:R-:W-:-:S00]  /*0a30*/  BRA `(.L_x_0) ;  /* 0xfffffffc00fc7947 */ /* 0x000fc0000383ffff */
[----:B------:R-:W-:-:S00]  /*0a40*/  NOP ;  /* 0x0000000000007918 */ /* 0x000fc00000000000 */
        /* <DEDUP_REMOVED lines=11> */
.L_x_1:


//--------------------- .nv.global.init           --------------------------
	.section	.nv.global.init,"aw",@progbits
.nv.global.init:
	.type		_$_str,@object
	.size		_$_str,(_$_str_$_2 - _$_str)
_$_str:
        /*0000*/ 	.byte	0x5f, 0x5f, 0x43, 0x55, 0x44, 0x41, 0x5f, 0x46, 0x54, 0x5a, 0x00
	.type		_$_str_$_2,@object
	.size		_$_str_$_2,(.L_1 - _$_str_$_2)
_$_str_$_2:
        /*000b*/ 	.byte	0x5f, 0x5f, 0x43, 0x55, 0x44, 0x41, 0x5f, 0x50, 0x52, 0x45, 0x43, 0x5f, 0x53, 0x51, 0x52, 0x54
        /*001b*/ 	.byte	0x00
.L_1:


//--------------------- .nv.constant0.triton_poi_fused__native_batch_norm_legit_no_training_add_relu_17 --------------------------
	.section	.nv.constant0.triton_poi_fused__native_batch_norm_legit_no_training_add_relu_17,"a",@progbits
	.sectionflags	@""
	.align	4
.nv.constant0.triton_poi_fused__native_batch_norm_legit_no_training_add_relu_17:
	.zero		620
